//
// Generated by NVIDIA NVVM Compiler
//
// Compiler Build ID: CL-36424714
// Cuda compilation tools, release 13.0, V13.0.88
// Based on NVVM 20.0.0
//

.version 9.0
.target sm_100
.address_size 64

	// .globl	_Z7PopcornP6dColor

.visible .entry _Z7PopcornP6dColor(
	.param .u64 .ptr .align 1 _Z7PopcornP6dColor_param_0
)
{
	.reg .pred 	%p<12>;
	.reg .b32 	%r<29>;
	.reg .b32 	%f<5>;
	.reg .b64 	%rd<5>;
	.reg .b64 	%fd<81>;

	ld.param.u64 	%rd1, [_Z7PopcornP6dColor_param_0];
	mov.u32 	%r13, %tid.x;
	mov.u32 	%r14, %ctaid.x;
	mov.u32 	%r15, %ntid.x;
	mad.lo.s32 	%r1, %r14, %r15, %r13;
	mul.hi.s32 	%r16, %r1, 274877907;
	shr.u32 	%r17, %r16, 31;
	shr.s32 	%r18, %r16, 6;
	add.s32 	%r19, %r18, %r17;
	mul.lo.s32 	%r20, %r19, 1000;
	sub.s32 	%r21, %r1, %r20;
	cvt.rn.f64.s32 	%fd21, %r21;
	mul.f64 	%fd22, %fd21, 0d4008000000000000;
	div.rn.f64 	%fd23, %fd22, 0d408F400000000000;
	add.f64 	%fd80, %fd23, 0dBFF8000000000000;
	cvt.rn.f64.s32 	%fd24, %r19;
	mul.f64 	%fd25, %fd24, 0d4008000000000000;
	div.rn.f64 	%fd26, %fd25, 0d408F400000000000;
	add.f64 	%fd79, %fd26, 0dBFF8000000000000;
	mov.b32 	%r2, 0;
$L__BB0_1:
	mul.f64 	%fd27, %fd80, %fd80;
	mul.f64 	%fd28, %fd79, %fd79;
	sub.f64 	%fd29, %fd27, %fd28;
	add.f64 	%fd30, %fd80, %fd80;
	add.f64 	%fd5, %fd29, 0dBFD49A8049667B5F;
	fma.rn.f64 	%fd6, %fd30, %fd79, 0d3FE4157689CA18BD;
	add.f64 	%fd31, %fd6, %fd5;
	setp.gt.f64 	%p1, %fd31, 0d4000000000000000;
	mov.u32 	%r28, %r2;
	@%p1 bra 	$L__BB0_17;
	mul.f64 	%fd32, %fd5, %fd5;
	mul.f64 	%fd33, %fd6, %fd6;
	sub.f64 	%fd34, %fd32, %fd33;
	add.f64 	%fd35, %fd5, %fd5;
	add.f64 	%fd7, %fd34, 0dBFD49A8049667B5F;
	fma.rn.f64 	%fd8, %fd35, %fd6, 0d3FE4157689CA18BD;
	add.f64 	%fd36, %fd8, %fd7;
	setp.gt.f64 	%p2, %fd36, 0d4000000000000000;
	@%p2 bra 	$L__BB0_16;
	mul.f64 	%fd37, %fd7, %fd7;
	mul.f64 	%fd38, %fd8, %fd8;
	sub.f64 	%fd39, %fd37, %fd38;
	add.f64 	%fd40, %fd7, %fd7;
	add.f64 	%fd9, %fd39, 0dBFD49A8049667B5F;
	fma.rn.f64 	%fd10, %fd40, %fd8, 0d3FE4157689CA18BD;
	add.f64 	%fd41, %fd10, %fd9;
	setp.gt.f64 	%p3, %fd41, 0d4000000000000000;
	@%p3 bra 	$L__BB0_15;
	mul.f64 	%fd42, %fd9, %fd9;
	mul.f64 	%fd43, %fd10, %fd10;
	sub.f64 	%fd44, %fd42, %fd43;
	add.f64 	%fd45, %fd9, %fd9;
	add.f64 	%fd11, %fd44, 0dBFD49A8049667B5F;
	fma.rn.f64 	%fd12, %fd45, %fd10, 0d3FE4157689CA18BD;
	add.f64 	%fd46, %fd12, %fd11;
	setp.gt.f64 	%p4, %fd46, 0d4000000000000000;
	@%p4 bra 	$L__BB0_14;
	mul.f64 	%fd47, %fd11, %fd11;
	mul.f64 	%fd48, %fd12, %fd12;
	sub.f64 	%fd49, %fd47, %fd48;
	add.f64 	%fd50, %fd11, %fd11;
	add.f64 	%fd13, %fd49, 0dBFD49A8049667B5F;
	fma.rn.f64 	%fd14, %fd50, %fd12, 0d3FE4157689CA18BD;
	add.f64 	%fd51, %fd14, %fd13;
	setp.gt.f64 	%p5, %fd51, 0d4000000000000000;
	@%p5 bra 	$L__BB0_13;
	mul.f64 	%fd52, %fd13, %fd13;
	mul.f64 	%fd53, %fd14, %fd14;
	sub.f64 	%fd54, %fd52, %fd53;
	add.f64 	%fd55, %fd13, %fd13;
	add.f64 	%fd15, %fd54, 0dBFD49A8049667B5F;
	fma.rn.f64 	%fd16, %fd55, %fd14, 0d3FE4157689CA18BD;
	add.f64 	%fd56, %fd16, %fd15;
	setp.gt.f64 	%p6, %fd56, 0d4000000000000000;
	@%p6 bra 	$L__BB0_12;
	mul.f64 	%fd57, %fd15, %fd15;
	mul.f64 	%fd58, %fd16, %fd16;
	sub.f64 	%fd59, %fd57, %fd58;
	add.f64 	%fd60, %fd15, %fd15;
	add.f64 	%fd17, %fd59, 0dBFD49A8049667B5F;
	fma.rn.f64 	%fd18, %fd60, %fd16, 0d3FE4157689CA18BD;
	add.f64 	%fd61, %fd18, %fd17;
	setp.gt.f64 	%p7, %fd61, 0d4000000000000000;
	@%p7 bra 	$L__BB0_11;
	mul.f64 	%fd62, %fd17, %fd17;
	mul.f64 	%fd63, %fd18, %fd18;
	sub.f64 	%fd64, %fd62, %fd63;
	add.f64 	%fd65, %fd17, %fd17;
	add.f64 	%fd80, %fd64, 0dBFD49A8049667B5F;
	fma.rn.f64 	%fd79, %fd65, %fd18, 0d3FE4157689CA18BD;
	add.f64 	%fd66, %fd79, %fd80;
	setp.gt.f64 	%p8, %fd66, 0d4000000000000000;
	@%p8 bra 	$L__BB0_10;
	add.s32 	%r2, %r2, 8;
	setp.eq.s32 	%p9, %r2, 200;
	mov.b32 	%r28, 200;
	@%p9 bra 	$L__BB0_17;
	bra.uni 	$L__BB0_1;
$L__BB0_10:
	add.s32 	%r28, %r2, 7;
	bra.uni 	$L__BB0_17;
$L__BB0_11:
	add.s32 	%r28, %r2, 6;
	bra.uni 	$L__BB0_17;
$L__BB0_12:
	add.s32 	%r28, %r2, 5;
	bra.uni 	$L__BB0_17;
$L__BB0_13:
	add.s32 	%r28, %r2, 4;
	bra.uni 	$L__BB0_17;
$L__BB0_14:
	add.s32 	%r28, %r2, 3;
	bra.uni 	$L__BB0_17;
$L__BB0_15:
	add.s32 	%r28, %r2, 2;
	bra.uni 	$L__BB0_17;
$L__BB0_16:
	add.s32 	%r28, %r2, 1;
$L__BB0_17:
	cvta.to.global.u64 	%rd2, %rd1;
	cvt.rn.f64.u32 	%fd67, %r28;
	mul.f64 	%fd68, %fd67, 0d406FE00000000000;
	div.rn.f64 	%fd69, %fd68, 0d4069000000000000;
	add.f64 	%fd70, %fd69, 0d0000000000000000;
	cvt.rzi.s32.f64 	%r23, %fd70;
	setp.eq.s32 	%p10, %r28, 200;
	selp.b32 	%r24, 255, %r23, %p10;
	setp.lt.s32 	%p11, %r24, 20;
	selp.b32 	%r25, 0, %r24, %p11;
	cvt.rn.f32.s32 	%f1, %r25;
	sqrt.rn.f32 	%f2, %f1;
	cvt.f64.f32 	%fd71, %f2;
	mul.f64 	%fd72, %fd71, 0d406FE00000000000;
	div.rn.f64 	%fd73, %fd72, 0d402FEFFC00000000;
	add.f64 	%fd74, %fd73, 0d0000000000000000;
	cvt.rn.f32.f64 	%f3, %fd74;
	mul.lo.s32 	%r26, %r25, %r25;
	cvt.rn.f64.u32 	%fd75, %r26;
	mul.f64 	%fd76, %fd75, 0d406FE00000000000;
	div.rn.f64 	%fd77, %fd76, 0d40EFC02000000000;
	add.f64 	%fd78, %fd77, 0d0000000000000000;
	cvt.rn.f32.f64 	%f4, %fd78;
	mul.wide.s32 	%rd3, %r1, 12;
	add.s64 	%rd4, %rd2, %rd3;
	st.global.f32 	[%rd4], %f1;
	st.global.f32 	[%rd4+4], %f3;
	st.global.f32 	[%rd4+8], %f4;
	ret;

}


// ===== COMPILED SASS (sm_100) =====

	.target	sm_100

	.elftype	@"ET_EXEC"


//--------------------- .note.nv.tkinfo           --------------------------
	.section	.note.nv.tkinfo,"",@"SHT_NOTE"
	.sectionflags	@"SHF_NOTE_NV_TKINFO"
	.tkinfo
        /*0018*/ 	.word	0x00000002
        /*0030*/ 	.string	""
        /*0030*/ 	.string	"ptxas"
        /*0030*/ 	.string	"Cuda compilation tools, release 13.0, V13.0.88"
        /*0030*/ 	.string	"Build cuda_13.0.r13.0/compiler.36424714_0"
        /*0030*/ 	.string	"-arch sm_100 -m 64 "



//--------------------- .note.nv.cuinfo           --------------------------
	.section	.note.nv.cuinfo,"",@"SHT_NOTE"
	.sectionflags	@"SHF_NOTE_NV_CUINFO"
        /*0018*/ 	.short	0x0002
        /*001a*/ 	.short	0x0064
        /*001c*/ 	.short	0x0082
	.zero		2


//--------------------- .nv.info                  --------------------------
	.section	.nv.info,"",@"SHT_CUDA_INFO"
	.align	4


	//----- nvinfo : EIATTR_REGCOUNT
	.align		4
        /*0000*/ 	.byte	0x04, 0x2f
        /*0002*/ 	.short	(.L_1 - .L_0)
	.align		4
.L_0:
        /*0004*/ 	.word	index@(_Z7PopcornP6dColor)
        /*0008*/ 	.word	0x0000001c


	//----- nvinfo : EIATTR_FRAME_SIZE
	.align		4
.L_1:
        /*000c*/ 	.byte	0x04, 0x11
        /*000e*/ 	.short	(.L_3 - .L_2)
	.align		4
.L_2:
        /*0010*/ 	.word	index@($__internal_1_$__cuda_sm20_sqrt_rn_f32_slowpath)
        /*0014*/ 	.word	0x00000000


	//----- nvinfo : EIATTR_FRAME_SIZE
	.align		4
.L_3:
        /*0018*/ 	.byte	0x04, 0x11
        /*001a*/ 	.short	(.L_5 - .L_4)
	.align		4
.L_4:
        /*001c*/ 	.word	index@($__internal_0_$__cuda_sm20_div_rn_f64_full)
        /*0020*/ 	.word	0x00000000


	//----- nvinfo : EIATTR_FRAME_SIZE
	.align		4
.L_5:
        /*0024*/ 	.byte	0x04, 0x11
        /*0026*/ 	.short	(.L_7 - .L_6)
	.align		4
.L_6:
        /*0028*/ 	.word	index@(_Z7PopcornP6dColor)
        /*002c*/ 	.word	0x00000000


	//----- nvinfo : EIATTR_MIN_STACK_SIZE
	.align		4
.L_7:
        /*0030*/ 	.byte	0x04, 0x12
        /*0032*/ 	.short	(.L_9 - .L_8)
	.align		4
.L_8:
        /*0034*/ 	.word	index@(_Z7PopcornP6dColor)
        /*0038*/ 	.word	0x00000000
.L_9:


//--------------------- .nv.compat                --------------------------
	.section	.nv.compat,"",@"SHT_CUDA_COMPAT_INFO"
	.align	4
        /*0000*/ 	.byte	0x02, 0x09, 0x00, 0x00, 0x02, 0x02, 0x01, 0x00, 0x02, 0x05, 0x05, 0x00, 0x03, 0x07, 0x01, 0x01
        /*0010*/ 	.byte	0x02, 0x03, 0x00, 0x00, 0x02, 0x06, 0x01, 0x00, 0x04, 0x0b, 0x08, 0x00, 0x01, 0x00, 0x00, 0x00
        /*0020*/ 	.byte	0x00, 0x00, 0x00, 0x00


//--------------------- .nv.info._Z7PopcornP6dColor --------------------------
	.section	.nv.info._Z7PopcornP6dColor,"",@"SHT_CUDA_INFO"
	.sectionflags	@""
	.align	4


	//----- nvinfo : EIATTR_CUDA_API_VERSION
	.align		4
        /*0000*/ 	.byte	0x04, 0x37
        /*0002*/ 	.short	(.L_11 - .L_10)
.L_10:
        /*0004*/ 	.word	0x00000082


	//----- nvinfo : EIATTR_KPARAM_INFO
	.align		4
.L_11:
        /*0008*/ 	.byte	0x04, 0x17
        /*000a*/ 	.short	(.L_13 - .L_12)
.L_12:
        /*000c*/ 	.word	0x00000000
        /*0010*/ 	.short	0x0000
        /*0012*/ 	.short	0x0000
        /*0014*/ 	.byte	0x00, 0xf5, 0x21, 0x00


	//----- nvinfo : EIATTR_SPARSE_MMA_MASK
	.align		4
.L_13:
        /*0018*/ 	.byte	0x03, 0x50
        /*001a*/ 	.short	0x0000


	//----- nvinfo : EIATTR_MAXREG_COUNT
	.align		4
        /*001c*/ 	.byte	0x03, 0x1b
        /*001e*/ 	.short	0x00ff


	//----- nvinfo : EIATTR_MERCURY_ISA_VERSION
	.align		4
        /*0020*/ 	.byte	0x03, 0x5f
        /*0022*/ 	.short	0x0101


	//----- nvinfo : EIATTR_VRC_CTA_INIT_COUNT
	.align		4
        /*0024*/ 	.byte	0x02, 0x4a
	.zero		1
	.zero		1


	//----- nvinfo : EIATTR_EXIT_INSTR_OFFSETS
	.align		4
        /*0028*/ 	.byte	0x04, 0x1c
        /*002a*/ 	.short	(.L_15 - .L_14)


	//   ....[0]....
.L_14:
        /*002c*/ 	.word	0x00001170


	//----- nvinfo : EIATTR_CRS_STACK_SIZE
	.align		4
.L_15:
        /*0030*/ 	.byte	0x04, 0x1e
        /*0032*/ 	.short	(.L_17 - .L_16)
.L_16:
        /*0034*/ 	.word	0x00000000


	//----- nvinfo : EIATTR_CBANK_PARAM_SIZE
	.align		4
.L_17:
        /*0038*/ 	.byte	0x03, 0x19
        /*003a*/ 	.short	0x0008


	//----- nvinfo : EIATTR_PARAM_CBANK
	.align		4
        /*003c*/ 	.byte	0x04, 0x0a
        /*003e*/ 	.short	(.L_19 - .L_18)
	.align		4
.L_18:
        /*0040*/ 	.word	index@(.nv.constant0._Z7PopcornP6dColor)
        /*0044*/ 	.short	0x0380
        /*0046*/ 	.short	0x0008


	//----- nvinfo : EIATTR_SW_WAR
	.align		4
.L_19:
        /*0048*/ 	.byte	0x04, 0x36
        /*004a*/ 	.short	(.L_21 - .L_20)
.L_20:
        /*004c*/ 	.word	0x00000008
.L_21:


//--------------------- .nv.callgraph             --------------------------
	.section	.nv.callgraph,"",@"SHT_CUDA_CALLGRAPH"
	.align	4
	.sectionentsize	8
	.align		4
        /*0000*/ 	.word	0x00000000
	.align		4
        /*0004*/ 	.word	0xffffffff
	.align		4
        /*0008*/ 	.word	0x00000000
	.align		4
        /*000c*/ 	.word	0xfffffffe
	.align		4
        /*0010*/ 	.word	0x00000000
	.align		4
        /*0014*/ 	.word	0xfffffffd
	.align		4
        /*0018*/ 	.word	0x00000000
	.align		4
        /*001c*/ 	.word	0xfffffffc


//--------------------- .text._Z7PopcornP6dColor  --------------------------
	.section	.text._Z7PopcornP6dColor,"ax",@progbits
	.align	128
        .global         _Z7PopcornP6dColor
        .type           _Z7PopcornP6dColor,@function
        .size           _Z7PopcornP6dColor,(.L_x_31 - _Z7PopcornP6dColor)
        .other          _Z7PopcornP6dColor,@"STO_CUDA_ENTRY STV_DEFAULT"
_Z7PopcornP6dColor:
.text._Z7PopcornP6dColor:
[----:B------:R-:W-:Y:S01]  /*0000*/  LDC R1, c[0x0][0x37c] ;  /* 0x0000df00ff017b82 */ /* 0x000fe20000000800 */
[----:B------:R-:W0:Y:S07]  /*0010*/  S2R R0, SR_TID.X ;  /* 0x0000000000007919 */ /* 0x000e2e0000002100 */
[----:B------:R-:W0:Y:S01]  /*0020*/  S2UR UR4, SR_CTAID.X ;  /* 0x00000000000479c3 */ /* 0x000e220000002500 */
[----:B------:R-:W1:Y:S01]  /*0030*/  MUFU.RCP64H R3, 1000 ;  /* 0x408f400000037908 */ /* 0x000e620000001800 */
[----:B------:R-:W-:Y:S01]  /*0040*/  IMAD.MOV.U32 R8, RZ, RZ, 0x0 ;  /* 0x00000000ff087424 */ /* 0x000fe200078e00ff */
[----:B------:R-:W-:Y:S01]  /*0050*/  BSSY.RECONVERGENT B0, `(.L_x_0) ;  /* 0x000001f000007945 */ /* 0x000fe20003800200 */
[----:B------:R-:W-:-:S02]  /*0060*/  IMAD.MOV.U32 R9, RZ, RZ, 0x408f4000 ;  /* 0x408f4000ff097424 */ /* 0x000fc400078e00ff */
[----:B------:R-:W-:Y:S02]  /*0070*/  IMAD.MOV.U32 R2, RZ, RZ, 0x1 ;  /* 0x00000001ff027424 */ /* 0x000fe400078e00ff */
[----:B------:R-:W0:Y:S02]  /*0080*/  LDC R5, c[0x0][0x360] ;  /* 0x0000d800ff057b82 */ /* 0x000e240000000800 */
[----:B0-----:R-:W-:Y:S02]  /*0090*/  IMAD R0, R5, UR4, R0 ;  /* 0x0000000405007c24 */ /* 0x001fe4000f8e0200 */
[----:B-1----:R-:W-:Y:S01]  /*00a0*/  DFMA R4, R2, -R8, 1 ;  /* 0x3ff000000204742b */ /* 0x002fe20000000808 */
[----:B------:R-:W-:Y:S01]  /*00b0*/  UMOV UR4, URZ ;  /* 0x000000ff00047c82 */ /* 0x000fe20008000000 */
[----:B------:R-:W-:-:S05]  /*00c0*/  IMAD.HI R10, R0, 0x10624dd3, RZ ;  /* 0x10624dd3000a7827 */ /* 0x000fca00078e02ff */
[----:B------:R-:W-:Y:S01]  /*00d0*/  SHF.R.U32.HI R11, RZ, 0x1f, R10 ;  /* 0x0000001fff0b7819 */ /* 0x000fe2000001160a */
[----:B------:R-:W-:-:S03]  /*00e0*/  DFMA R6, R4, R4, R4 ;  /* 0x000000040406722b */ /* 0x000fc60000000004 */
[----:B------:R-:W-:-:S05]  /*00f0*/  LEA.HI.SX32 R5, R10, R11, 0x1a ;  /* 0x0000000b0a057211 */ /* 0x000fca00078fd2ff */
[----:B------:R-:W-:Y:S01]  /*0100*/  IMAD R4, R5, -0x3e8, R0 ;  /* 0xfffffc1805047824 */ /* 0x000fe200078e0200 */
[----:B------:R-:W-:-:S03]  /*0110*/  DFMA R6, R2, R6, R2 ;  /* 0x000000060206722b */ /* 0x000fc60000000002 */
[----:B------:R-:W0:Y:S05]  /*0120*/  I2F.F64 R2, R4 ;  /* 0x0000000400027312 */ /* 0x000e2a0000201c00 */
[----:B------:R-:W-:-:S08]  /*0130*/  DFMA R8, R6, -R8, 1 ;  /* 0x3ff000000608742b */ /* 0x000fd00000000808 */
[----:B------:R-:W-:Y:S02]  /*0140*/  DFMA R6, R6, R8, R6 ;  /* 0x000000080606722b */ /* 0x000fe40000000006 */
[----:B0-----:R-:W-:-:S08]  /*0150*/  DMUL R2, R2, 3 ;  /* 0x4008000002027828 */ /* 0x001fd00000000000 */
[----:B------:R-:W-:Y:S02]  /*0160*/  DMUL R8, R2, R6 ;  /* 0x0000000602087228 */ /* 0x000fe40000000000 */
[----:B------:R-:W-:-:S06]  /*0170*/  FSETP.GEU.AND P1, PT, |R3|, 6.5827683646048100446e-37, PT ;  /* 0x036000000300780b */ /* 0x000fcc0003f2e200 */
[----:B------:R-:W-:-:S08]  /*0180*/  DFMA R10, R8, -1000, R2 ;  /* 0xc08f4000080a782b */ /* 0x000fd00000000002 */
[----:B------:R-:W-:-:S10]  /*0190*/  DFMA R6, R6, R10, R8 ;  /* 0x0000000a0606722b */ /* 0x000fd40000000008 */
[----:B------:R-:W-:-:S05]  /*01a0*/  FFMA R8, RZ, 4.4765625, R7 ;  /* 0x408f4000ff087823 */ /* 0x000fca0000000007 */
[----:B------:R-:W-:-:S13]  /*01b0*/  FSETP.GT.AND P0, PT, |R8|, 1.469367938527859385e-39, PT ;  /* 0x001000000800780b */ /* 0x000fda0003f04200 */
[----:B------:R-:W-:Y:S05]  /*01c0*/  @P0 BRA P1, `(.L_x_1) ;  /* 0x00000000001c0947 */ /* 0x000fea0000800000 */
[----:B------:R-:W-:Y:S01]  /*01d0*/  MOV R14, R2 ;  /* 0x00000002000e7202 */ /* 0x000fe20000000f00 */
[----:B------:R-:W-:Y:S01]  /*01e0*/  IMAD.MOV.U32 R15, RZ, RZ, R3 ;  /* 0x000000ffff0f7224 */ /* 0x000fe200078e0003 */
[----:B------:R-:W-:Y:S01]  /*01f0*/  MOV R2, 0x220 ;  /* 0x0000022000027802 */ /* 0x000fe20000000f00 */
[----:B------:R-:W-:-:S07]  /*0200*/  IMAD.MOV.U32 R11, RZ, RZ, 0x408f4000 ;  /* 0x408f4000ff0b7424 */ /* 0x000fce00078e00ff */
[----:B------:R-:W-:Y:S05]  /*0210*/  CALL.REL.NOINC `($__internal_0_$__cuda_sm20_div_rn_f64_full) ;  /* 0x0000000c00d87944 */ /* 0x000fea0003c00000 */
[----:B------:R-:W-:Y:S01]  /*0220*/  IMAD.MOV.U32 R6, RZ, RZ, R8 ;  /* 0x000000ffff067224 */ /* 0x000fe200078e0008 */
[----:B------:R-:W-:-:S07]  /*0230*/  MOV R7, R9 ;  /* 0x0000000900077202 */ /* 0x000fce0000000f00 */
.L_x_1:
[----:B------:R-:W-:Y:S05]  /*0240*/  BSYNC.RECONVERGENT B0 ;  /* 0x0000000000007941 */ /* 0x000fea0003800200 */
.L_x_0:
[----:B------:R-:W0:Y:S01]  /*0250*/  MUFU.RCP64H R9, 1000 ;  /* 0x408f400000097908 */ /* 0x000e220000001800 */
[----:B------:R-:W-:Y:S01]  /*0260*/  IMAD.MOV.U32 R10, RZ, RZ, 0x0 ;  /* 0x00000000ff0a7424 */ /* 0x000fe200078e00ff */
[----:B------:R-:W-:Y:S01]  /*0270*/  BSSY.RECONVERGENT B0, `(.L_x_2) ;  /* 0x0000019000007945 */ /* 0x000fe20003800200 */
[----:B------:R-:W-:Y:S01]  /*0280*/  IMAD.MOV.U32 R11, RZ, RZ, 0x408f4000 ;  /* 0x408f4000ff0b7424 */ /* 0x000fe200078e00ff */
[----:B------:R-:W-:Y:S01]  /*0290*/  DADD R6, R6, -1.5 ;  /* 0xbff8000006067429 */ /* 0x000fe20000000000 */
[----:B------:R-:W-:-:S06]  /*02a0*/  IMAD.MOV.U32 R8, RZ, RZ, 0x1 ;  /* 0x00000001ff087424 */ /* 0x000fcc00078e00ff */
[----:B0-----:R-:W-:-:S08]  /*02b0*/  DFMA R2, R8, -R10, 1 ;  /* 0x3ff000000802742b */ /* 0x001fd0000000080a */
[----:B------:R-:W-:Y:S02]  /*02c0*/  DFMA R12, R2, R2, R2 ;  /* 0x00000002020c722b */ /* 0x000fe40000000002 */
[----:B------:R-:W0:Y:S06]  /*02d0*/  I2F.F64 R2, R5 ;  /* 0x0000000500027312 */ /* 0x000e2c0000201c00 */
[----:B------:R-:W-:-:S08]  /*02e0*/  DFMA R12, R8, R12, R8 ;  /* 0x0000000c080c722b */ /* 0x000fd00000000008 */
[----:B------:R-:W-:Y:S02]  /*02f0*/  DFMA R10, R12, -R10, 1 ;  /* 0x3ff000000c0a742b */ /* 0x000fe4000000080a */
[----:B0-----:R-:W-:-:S06]  /*0300*/  DMUL R8, R2, 3 ;  /* 0x4008000002087828 */ /* 0x001fcc0000000000 */
[----:B------:R-:W-:-:S04]  /*0310*/  DFMA R12, R12, R10, R12 ;  /* 0x0000000a0c0c722b */ /* 0x000fc8000000000c */
[----:B------:R-:W-:-:S04]  /*0320*/  FSETP.GEU.AND P1, PT, |R9|, 6.5827683646048100446e-37, PT ;  /* 0x036000000900780b */ /* 0x000fc80003f2e200 */
[----:B------:R-:W-:-:S08]  /*0330*/  DMUL R2, R12, R8 ;  /* 0x000000080c027228 */ /* 0x000fd00000000000 */
        /* <DEDUP_REMOVED lines=12> */
.L_x_3:
[----:B------:R-:W-:Y:S05]  /*0400*/  BSYNC.RECONVERGENT B0 ;  /* 0x0000000000007941 */ /* 0x000fea0003800200 */
.L_x_2:
[----:B------:R-:W-:Y:S01]  /*0410*/  DADD R2, R2, -1.5 ;  /* 0xbff8000002027429 */ /* 0x000fe20000000000 */
[----:B------:R-:W-:Y:S01]  /*0420*/  UMOV UR8, 0x89ca18bd ;  /* 0x89ca18bd00087882 */ /* 0x000fe20000000000 */
[----:B------:R-:W-:Y:S01]  /*0430*/  DADD R8, R6, R6 ;  /* 0x0000000006087229 */ /* 0x000fe20000000006 */
[----:B------:R-:W-:Y:S01]  /*0440*/  UMOV UR9, 0x3fe41576 ;  /* 0x3fe4157600097882 */ /* 0x000fe20000000000 */
[----:B------:R-:W-:Y:S01]  /*0450*/  UMOV UR6, 0x49667b5f ;  /* 0x49667b5f00067882 */ /* 0x000fe20000000000 */
[----:B------:R-:W-:Y:S01]  /*0460*/  UMOV UR7, 0x3fd49a80 ;  /* 0x3fd49a8000077882 */ /* 0x000fe20000000000 */
[----:B------:R-:W-:Y:S02]  /*0470*/  BSSY.RECONVERGENT B0, `(.L_x_4) ;  /* 0x0000061000007945 */ /* 0x000fe40003800200 */
[C---:B------:R-:W-:Y:S02]  /*0480*/  DMUL R4, R2.reuse, R2 ;  /* 0x0000000202047228 */ /* 0x040fe40000000000 */
[----:B------:R-:W-:-:S06]  /*0490*/  DFMA R8, R2, R8, UR8 ;  /* 0x0000000802087e2b */ /* 0x000fcc0008000008 */
[----:B------:R-:W-:-:S08]  /*04a0*/  DFMA R4, R6, R6, -R4 ;  /* 0x000000060604722b */ /* 0x000fd00000000804 */
[----:B------:R-:W-:-:S08]  /*04b0*/  DADD R2, R4, -UR6 ;  /* 0x8000000604027e29 */ /* 0x000fd00008000000 */
[----:B------:R-:W-:-:S08]  /*04c0*/  DADD R4, R2, R8 ;  /* 0x0000000002047229 */ /* 0x000fd00000000008 */
[----:B------:R-:W-:Y:S01]  /*04d0*/  DSETP.GT.AND P0, PT, R4, 2, PT ;  /* 0x400000000400742a */ /* 0x000fe20003f04000 */
[----:B------:R-:W-:-:S13]  /*04e0*/  IMAD.MOV.U32 R5, RZ, RZ, RZ ;  /* 0x000000ffff057224 */ /* 0x000fda00078e00ff */
[----:B------:R-:W-:Y:S05]  /*04f0*/  @P0 BRA `(.L_x_5) ;  /* 0x0000000400600947 */ /* 0x000fea0003800000 */
[----:B------:R-:W-:-:S07]  /*0500*/  IMAD.MOV.U32 R5, RZ, RZ, RZ ;  /* 0x000000ffff057224 */ /* 0x000fce00078e00ff */
.L_x_13:
[----:B------:R-:W-:Y:S02]  /*0510*/  DMUL R6, R8, R8 ;  /* 0x0000000808067228 */ /* 0x000fe40000000000 */
[----:B------:R-:W-:-:S06]  /*0520*/  DADD R12, R2, R2 ;  /* 0x00000000020c7229 */ /* 0x000fcc0000000002 */
[----:B------:R-:W-:Y:S01]  /*0530*/  DFMA R10, R2, R2, -R6 ;  /* 0x00000002020a722b */ /* 0x000fe20000000806 */
[----:B------:R-:W-:Y:S01]  /*0540*/  IMAD.MOV.U32 R2, RZ, RZ, -0x7635e743 ;  /* 0x89ca18bdff027424 */ /* 0x000fe200078e00ff */
[----:B------:R-:W-:Y:S01]  /*0550*/  MOV R3, 0x3fe41576 ;  /* 0x3fe4157600037802 */ /* 0x000fe20000000f00 */
[----:B------:R-:W-:Y:S02]  /*0560*/  IMAD.MOV.U32 R6, RZ, RZ, 0x49667b5f ;  /* 0x49667b5fff067424 */ /* 0x000fe400078e00ff */
[----:B------:R-:W-:-:S03]  /*0570*/  IMAD.MOV.U32 R7, RZ, RZ, 0x3fd49a80 ;  /* 0x3fd49a80ff077424 */ /* 0x000fc600078e00ff */
[----:B------:R-:W-:-:S03]  /*0580*/  DFMA R14, R12, R8, R2 ;  /* 0x000000080c0e722b */ /* 0x000fc60000000002 */
[----:B------:R-:W-:-:S08]  /*0590*/  DADD R12, R10, -R6 ;  /* 0x000000000a0c7229 */ /* 0x000fd00000000806 */
[----:B------:R-:W-:-:S08]  /*05a0*/  DADD R8, R12, R14 ;  /* 0x000000000c087229 */ /* 0x000fd0000000000e */
[----:B------:R-:W-:-:S14]  /*05b0*/  DSETP.GT.AND P0, PT, R8, 2, PT ;  /* 0x400000000800742a */ /* 0x000fdc0003f04000 */
[----:B------:R-:W-:Y:S05]  /*05c0*/  @P0 BRA `(.L_x_6) ;  /* 0x0000000400280947 */ /* 0x000fea0003800000 */
[----:B------:R-:W-:Y:S02]  /*05d0*/  DMUL R8, R14, R14 ;  /* 0x0000000e0e087228 */ /* 0x000fe40000000000 */
[----:B------:R-:W-:-:S06]  /*05e0*/  DADD R10, R12, R12 ;  /* 0x000000000c0a7229 */ /* 0x000fcc000000000c */
[----:B------:R-:W-:Y:S02]  /*05f0*/  DFMA R8, R12, R12, -R8 ;  /* 0x0000000c0c08722b */ /* 0x000fe40000000808 */
[----:B------:R-:W-:-:S06]  /*0600*/  DFMA R14, R14, R10, R2 ;  /* 0x0000000a0e0e722b */ /* 0x000fcc0000000002 */
        /* <DEDUP_REMOVED lines=44> */
[----:B------:R-:W-:Y:S01]  /*08d0*/  VIADD R12, R5, 0x8 ;  /* 0x00000008050c7836 */ /* 0x000fe20000000000 */
[----:B------:R-:W-:-:S04]  /*08e0*/  MOV R5, 0xc8 ;  /* 0x000000c800057802 */ /* 0x000fc80000000f00 */
[----:B------:R-:W-:-:S13]  /*08f0*/  ISETP.NE.AND P0, PT, R12, 0xc8, PT ;  /* 0x000000c80c00780c */ /* 0x000fda0003f05270 */
[----:B------:R-:W-:Y:S05]  /*0900*/  @!P0 BRA `(.L_x_5) ;  /* 0x00000000005c8947 */ /* 0x000fea0003800000 */
[----:B------:R-:W-:Y:S02]  /*0910*/  DMUL R4, R14, R14 ;  /* 0x0000000e0e047228 */ /* 0x000fe40000000000 */
[----:B------:R-:W-:-:S06]  /*0920*/  DADD R8, R10, R10 ;  /* 0x000000000a087229 */ /* 0x000fcc000000000a */
[----:B------:R-:W-:Y:S02]  /*0930*/  DFMA R4, R10, R10, -R4 ;  /* 0x0000000a0a04722b */ /* 0x000fe40000000804 */
[----:B------:R-:W-:-:S06]  /*0940*/  DFMA R8, R14, R8, R2 ;  /* 0x000000080e08722b */ /* 0x000fcc0000000002 */
[----:B------:R-:W-:-:S08]  /*0950*/  DADD R2, R4, -R6 ;  /* 0x0000000004027229 */ /* 0x000fd00000000806 */
[----:B------:R-:W-:-:S08]  /*0960*/  DADD R4, R2, R8 ;  /* 0x0000000002047229 */ /* 0x000fd00000000008 */
[----:B------:R-:W-:Y:S01]  /*0970*/  DSETP.GT.AND P0, PT, R4, 2, PT ;  /* 0x400000000400742a */ /* 0x000fe20003f04000 */
[----:B------:R-:W-:-:S13]  /*0980*/  IMAD.MOV.U32 R5, RZ, RZ, R12 ;  /* 0x000000ffff057224 */ /* 0x000fda00078e000c */
[----:B------:R-:W-:Y:S05]  /*0990*/  @!P0 BRA `(.L_x_13) ;  /* 0xfffffff800dc8947 */ /* 0x000fea000383ffff */
[----:B------:R-:W-:Y:S05]  /*09a0*/  BRA `(.L_x_5) ;  /* 0x0000000000347947 */ /* 0x000fea0003800000 */
.L_x_12:
[----:B------:R-:W-:Y:S01]  /*09b0*/  VIADD R5, R5, 0x7 ;  /* 0x0000000705057836 */ /* 0x000fe20000000000 */
[----:B------:R-:W-:Y:S06]  /*09c0*/  BRA `(.L_x_5) ;  /* 0x00000000002c7947 */ /* 0x000fec0003800000 */
.L_x_11:
[----:B------:R-:W-:Y:S01]  /*09d0*/  VIADD R5, R5, 0x6 ;  /* 0x0000000605057836 */ /* 0x000fe20000000000 */
[----:B------:R-:W-:Y:S06]  /*09e0*/  BRA `(.L_x_5) ;  /* 0x0000000000247947 */ /* 0x000fec0003800000 */
.L_x_10:
[----:B------:R-:W-:Y:S01]  /*09f0*/  IADD3 R5, PT, PT, R5, 0x5, RZ ;  /* 0x0000000505057810 */ /* 0x000fe20007ffe0ff */
[----:B------:R-:W-:Y:S06]  /*0a00*/  BRA `(.L_x_5) ;  /* 0x00000000001c7947 */ /* 0x000fec0003800000 */
.L_x_9:
[----:B------:R-:W-:Y:S01]  /*0a10*/  VIADD R5, R5, 0x4 ;  /* 0x0000000405057836 */ /* 0x000fe20000000000 */
[----:B------:R-:W-:Y:S06]  /*0a20*/  BRA `(.L_x_5) ;  /* 0x0000000000147947 */ /* 0x000fec0003800000 */
.L_x_8:
[----:B------:R-:W-:Y:S01]  /*0a30*/  VIADD R5, R5, 0x3 ;  /* 0x0000000305057836 */ /* 0x000fe20000000000 */
[----:B------:R-:W-:Y:S06]  /*0a40*/  BRA `(.L_x_5) ;  /* 0x00000000000c7947 */ /* 0x000fec0003800000 */
.L_x_7:
[----:B------:R-:W-:Y:S01]  /*0a50*/  VIADD R5, R5, 0x2 ;  /* 0x0000000205057836 */ /* 0x000fe20000000000 */
[----:B------:R-:W-:Y:S06]  /*0a60*/  BRA `(.L_x_5) ;  /* 0x0000000000047947 */ /* 0x000fec0003800000 */
.L_x_6:
[----:B------:R-:W-:-:S07]  /*0a70*/  IADD3 R5, PT, PT, R5, 0x1, RZ ;  /* 0x0000000105057810 */ /* 0x000fce0007ffe0ff */
.L_x_5:
[----:B------:R-:W-:Y:S05]  /*0a80*/  BSYNC.RECONVERGENT B0 ;  /* 0x0000000000007941 */ /* 0x000fea0003800200 */
.L_x_4:
[----:B------:R-:W0:Y:S01]  /*0a90*/  MUFU.RCP64H R7, 200 ;  /* 0x4069000000077908 */ /* 0x000e220000001800 */
[----:B------:R-:W-:Y:S01]  /*0aa0*/  IMAD.MOV.U32 R10, RZ, RZ, 0x0 ;  /* 0x00000000ff0a7424 */ /* 0x000fe200078e00ff */
[----:B------:R-:W-:Y:S01]  /*0ab0*/  BSSY.RECONVERGENT B0, `(.L_x_14) ;  /* 0x0000018000007945 */ /* 0x000fe20003800200 */
[----:B------:R-:W-:Y:S02]  /*0ac0*/  IMAD.MOV.U32 R11, RZ, RZ, 0x40690000 ;  /* 0x40690000ff0b7424 */ /* 0x000fe400078e00ff */
[----:B------:R-:W-:-:S06]  /*0ad0*/  IMAD.MOV.U32 R6, RZ, RZ, 0x1 ;  /* 0x00000001ff067424 */ /* 0x000fcc00078e00ff */
[----:B0-----:R-:W-:-:S08]  /*0ae0*/  DFMA R2, R6, -R10, 1 ;  /* 0x3ff000000602742b */ /* 0x001fd0000000080a */
[----:B------:R-:W-:Y:S02]  /*0af0*/  DFMA R8, R2, R2, R2 ;  /* 0x000000020208722b */ /* 0x000fe40000000002 */
[----:B------:R-:W0:Y:S06]  /*0b00*/  I2F.F64.U32 R2, R5 ;  /* 0x0000000500027312 */ /* 0x000e2c0000201800 */
        /* <DEDUP_REMOVED lines=8> */
[----:B------:R-:W-:-:S05]  /*0b90*/  FFMA R4, RZ, 3.640625, R3 ;  /* 0x40690000ff047823 */ /* 0x000fca0000000003 */
[----:B------:R-:W-:-:S13]  /*0ba0*/  FSETP.GT.AND P0, PT, |R4|, 1.469367938527859385e-39, PT ;  /* 0x001000000400780b */ /* 0x000fda0003f04200 */
[----:B------:R-:W-:Y:S05]  /*0bb0*/  @P0 BRA P1, `(.L_x_15) ;  /* 0x00000000001c0947 */ /* 0x000fea0000800000 */
[----:B------:R-:W-:Y:S01]  /*0bc0*/  IMAD.MOV.U32 R15, RZ, RZ, R11 ;  /* 0x000000ffff0f7224 */ /* 0x000fe200078e000b */
[----:B------:R-:W-:Y:S01]  /*0bd0*/  MOV R14, R10 ;  /* 0x0000000a000e7202 */ /* 0x000fe20000000f00 */
[----:B------:R-:W-:Y:S01]  /*0be0*/  IMAD.MOV.U32 R11, RZ, RZ, 0x40690000 ;  /* 0x40690000ff0b7424 */ /* 0x000fe200078e00ff */
[----:B------:R-:W-:-:S07]  /*0bf0*/  MOV R2, 0xc10 ;  /* 0x00000c1000027802 */ /* 0x000fce0000000f00 */
[----:B------:R-:W-:Y:S05]  /*0c00*/  CALL.REL.NOINC `($__internal_0_$__cuda_sm20_div_rn_f64_full) ;  /* 0x00000004005c7944 */ /* 0x000fea0003c00000 */
[----:B------:R-:W-:Y:S01]  /*0c10*/  IMAD.MOV.U32 R2, RZ, RZ, R8 ;  /* 0x000000ffff027224 */ /* 0x000fe200078e0008 */
[----:B------:R-:W-:-:S07]  /*0c20*/  MOV R3, R9 ;  /* 0x0000000900037202 */ /* 0x000fce0000000f00 */
.L_x_15:
[----:B------:R-:W-:Y:S05]  /*0c30*/  BSYNC.RECONVERGENT B0 ;  /* 0x0000000000007941 */ /* 0x000fea0003800200 */
.L_x_14:
[----:B------:R-:W-:Y:S01]  /*0c40*/  DADD R2, RZ, R2 ;  /* 0x00000000ff027229 */ /* 0x000fe20000000002 */
[----:B------:R-:W-:Y:S01]  /*0c50*/  ISETP.NE.AND P0, PT, R5, 0xc8, PT ;  /* 0x000000c80500780c */ /* 0x000fe20003f05270 */
[----:B------:R-:W-:Y:S08]  /*0c60*/  BSSY.RECONVERGENT B0, `(.L_x_16) ;  /* 0x0000011000007945 */ /* 0x000ff00003800200 */
[----:B------:R-:W0:Y:S02]  /*0c70*/  F2I.F64.TRUNC R2, R2 ;  /* 0x0000000200027311 */ /* 0x000e24000030d100 */
[----:B0-----:R-:W-:-:S04]  /*0c80*/  SEL R6, R2, 0xff, P0 ;  /* 0x000000ff02067807 */ /* 0x001fc80000000000 */
[----:B------:R-:W-:-:S04]  /*0c90*/  ISETP.GE.AND P0, PT, R6, 0x14, PT ;  /* 0x000000140600780c */ /* 0x000fc80003f06270 */
[----:B------:R-:W-:-:S04]  /*0ca0*/  SEL R6, R6, RZ, P0 ;  /* 0x000000ff06067207 */ /* 0x000fc80000000000 */
[----:B------:R-:W-:-:S04]  /*0cb0*/  I2FP.F32.S32 R5, R6 ;  /* 0x0000000600057245 */ /* 0x000fc80000201400 */
[----:B------:R0:W1:Y:S01]  /*0cc0*/  MUFU.RSQ R8, R5 ;  /* 0x0000000500087308 */ /* 0x0000620000001400 */
[----:B------:R-:W-:-:S05]  /*0cd0*/  VIADD R4, R5, 0xf3000000 ;  /* 0xf300000005047836 */ /* 0x000fca0000000000 */
[----:B------:R-:W-:-:S13]  /*0ce0*/  ISETP.GT.U32.AND P0, PT, R4, 0x727fffff, PT ;  /* 0x727fffff0400780c */ /* 0x000fda0003f04070 */
[----:B01----:R-:W-:Y:S05]  /*0cf0*/  @!P0 BRA `(.L_x_17) ;  /* 0x00000000000c8947 */ /* 0x003fea0003800000 */
[----:B------:R-:W-:-:S07]  /*0d00*/  MOV R9, 0xd20 ;  /* 0x00000d2000097802 */ /* 0x000fce0000000f00 */
[----:B------:R-:W-:Y:S05]  /*0d10*/  CALL.REL.NOINC `($__internal_1_$__cuda_sm20_sqrt_rn_f32_slowpath) ;  /* 0x0000000800907944 */ /* 0x000fea0003c00000 */
[----:B------:R-:W-:Y:S05]  /*0d20*/  BRA `(.L_x_18) ;  /* 0x0000000000107947 */ /* 0x000fea0003800000 */
.L_x_17:
[----:B------:R-:W-:Y:S01]  /*0d30*/  FMUL.FTZ R4, R5, R8 ;  /* 0x0000000805047220 */ /* 0x000fe20000410000 */
[----:B------:R-:W-:-:S03]  /*0d40*/  FMUL.FTZ R2, R8, 0.5 ;  /* 0x3f00000008027820 */ /* 0x000fc60000410000 */
[----:B------:R-:W-:-:S04]  /*0d50*/  FFMA R3, -R4, R4, R5 ;  /* 0x0000000404037223 */ /* 0x000fc80000000105 */
[----:B------:R-:W-:-:S07]  /*0d60*/  FFMA R4, R3, R2, R4 ;  /* 0x0000000203047223 */ /* 0x000fce0000000004 */
.L_x_18:
[----:B------:R-:W-:Y:S05]  /*0d70*/  BSYNC.RECONVERGENT B0 ;  /* 0x0000000000007941 */ /* 0x000fea0003800200 */
.L_x_16:
[----:B------:R-:W0:Y:S01]  /*0d80*/  MUFU.RCP64H R9, 15.968719482421875 ;  /* 0x402feffc00097908 */ /* 0x000e220000001800 */
[----:B------:R-:W-:Y:S01]  /*0d90*/  IMAD.MOV.U32 R12, RZ, RZ, 0x0 ;  /* 0x00000000ff0c7424 */ /* 0x000fe200078e00ff */
[----:B------:R-:W-:Y:S01]  /*0da0*/  MOV R8, 0x1 ;  /* 0x0000000100087802 */ /* 0x000fe20000000f00 */
[----:B------:R-:W-:Y:S01]  /*0db0*/  IMAD.MOV.U32 R13, RZ, RZ, 0x402feffc ;  /* 0x402feffcff0d7424 */ /* 0x000fe200078e00ff */
[----:B------:R-:W-:Y:S05]  /*0dc0*/  BSSY.RECONVERGENT B0, `(.L_x_19) ;  /* 0x0000016000007945 */ /* 0x000fea0003800200 */
[----:B0-----:R-:W-:-:S08]  /*0dd0*/  DFMA R2, R8, -R12, 1 ;  /* 0x3ff000000802742b */ /* 0x001fd0000000080c */
[----:B------:R-:W-:Y:S02]  /*0de0*/  DFMA R10, R2, R2, R2 ;  /* 0x00000002020a722b */ /* 0x000fe40000000002 */
[----:B------:R-:W0:Y:S06]  /*0df0*/  F2F.F64.F32 R2, R4 ;  /* 0x0000000400027310 */ /* 0x000e2c0000201800 */
[----:B------:R-:W-:-:S08]  /*0e00*/  DFMA R10, R8, R10, R8 ;  /* 0x0000000a080a722b */ /* 0x000fd00000000008 */
[----:B------:R-:W-:Y:S02]  /*0e10*/  DFMA R8, R10, -R12, 1 ;  /* 0x3ff000000a08742b */ /* 0x000fe4000000080c */
[----:B0-----:R-:W-:-:S06]  /*0e20*/  DMUL R12, R2, 255 ;  /* 0x406fe000020c7828 */ /* 0x001fcc0000000000 */
[----:B------:R-:W-:-:S04]  /*0e30*/  DFMA R8, R10, R8, R10 ;  /* 0x000000080a08722b */ /* 0x000fc8000000000a */
[----:B------:R-:W-:-:S04]  /*0e40*/  FSETP.GEU.AND P1, PT, |R13|, 6.5827683646048100446e-37, PT ;  /* 0x036000000d00780b */ /* 0x000fc80003f2e200 */
[----:B------:R-:W-:-:S08]  /*0e50*/  DMUL R2, R12, R8 ;  /* 0x000000080c027228 */ /* 0x000fd00000000000 */
[----:B------:R-:W-:-:S08]  /*0e60*/  DFMA R10, R2, -15.968719482421875, R12 ;  /* 0xc02feffc020a782b */ /* 0x000fd0000000000c */
[----:B------:R-:W-:-:S10]  /*0e70*/  DFMA R2, R8, R10, R2 ;  /* 0x0000000a0802722b */ /* 0x000fd40000000002 */
[----:B------:R-:W-:-:S05]  /*0e80*/  FFMA R7, RZ, 2.7490224838256835938, R3 ;  /* 0x402feffcff077823 */ /* 0x000fca0000000003 */
[----:B------:R-:W-:-:S13]  /*0e90*/  FSETP.GT.AND P0, PT, |R7|, 1.469367938527859385e-39, PT ;  /* 0x001000000700780b */ /* 0x000fda0003f04200 */
[----:B------:R-:W-:Y:S05]  /*0ea0*/  @P0 BRA P1, `(.L_x_20) ;  /* 0x00000000001c0947 */ /* 0x000fea0000800000 */
[----:B------:R-:W-:Y:S01]  /*0eb0*/  IMAD.MOV.U32 R14, RZ, RZ, R12 ;  /* 0x000000ffff0e7224 */ /* 0x000fe200078e000c */
[----:B------:R-:W-:Y:S01]  /*0ec0*/  MOV R2, 0xf00 ;  /* 0x00000f0000027802 */ /* 0x000fe20000000f00 */
[----:B------:R-:W-:Y:S02]  /*0ed0*/  IMAD.MOV.U32 R15, RZ, RZ, R13 ;  /* 0x000000ffff0f7224 */ /* 0x000fe400078e000d */
[----:B------:R-:W-:-:S07]  /*0ee0*/  IMAD.MOV.U32 R11, RZ, RZ, 0x402feffc ;  /* 0x402feffcff0b7424 */ /* 0x000fce00078e00ff */
[----:B------:R-:W-:Y:S05]  /*0ef0*/  CALL.REL.NOINC `($__internal_0_$__cuda_sm20_div_rn_f64_full) ;  /* 0x0000000000a07944 */ /* 0x000fea0003c00000 */
[----:B------:R-:W-:Y:S01]  /*0f00*/  MOV R2, R8 ;  /* 0x0000000800027202 */ /* 0x000fe20000000f00 */
[----:B------:R-:W-:-:S07]  /*0f10*/  IMAD.MOV.U32 R3, RZ, RZ, R9 ;  /* 0x000000ffff037224 */ /* 0x000fce00078e0009 */
.L_x_20:
[----:B------:R-:W-:Y:S05]  /*0f20*/  BSYNC.RECONVERGENT B0 ;  /* 0x0000000000007941 */ /* 0x000fea0003800200 */
.L_x_19:
[----:B------:R-:W0:Y:S01]  /*0f30*/  MUFU.RCP64H R9, 65025 ;  /* 0x40efc02000097908 */ /* 0x000e220000001800 */
[----:B------:R-:W-:Y:S02]  /*0f40*/  HFMA2 R8, -RZ, RZ, 0, 5.9604644775390625e-08 ;  /* 0x00000001ff087431 */ /* 0x000fe400000001ff */
[----:B------:R-:W-:Y:S01]  /*0f50*/  IMAD.MOV.U32 R12, RZ, RZ, 0x0 ;  /* 0x00000000ff0c7424 */ /* 0x000fe200078e00ff */
[----:B------:R-:W1:Y:S01]  /*0f60*/  LDCU.64 UR6, c[0x0][0x358] ;  /* 0x00006b00ff0677ac */ /* 0x000e620008000a00 */
[----:B------:R-:W-:Y:S01]  /*0f70*/  IMAD.MOV.U32 R13, RZ, RZ, 0x40efc020 ;  /* 0x40efc020ff0d7424 */ /* 0x000fe200078e00ff */
[----:B------:R-:W-:Y:S01]  /*0f80*/  BSSY.RECONVERGENT B0, `(.L_x_21) ;  /* 0x0000017000007945 */ /* 0x000fe20003800200 */
[----:B------:R-:W-:-:S04]  /*0f90*/  IMAD R4, R6, R6, RZ ;  /* 0x0000000606047224 */ /* 0x000fc800078e02ff */
[----:B------:R-:W2:Y:S01]  /*0fa0*/  I2F.F64.U32 R6, R4 ;  /* 0x0000000400067312 */ /* 0x000ea20000201800 */
[----:B0-----:R-:W-:-:S08]  /*0fb0*/  DFMA R10, R8, -R12, 1 ;  /* 0x3ff00000080a742b */ /* 0x001fd0000000080c */
[----:B------:R-:W-:-:S08]  /*0fc0*/  DFMA R10, R10, R10, R10 ;  /* 0x0000000a0a0a722b */ /* 0x000fd0000000000a */
[----:B------:R-:W-:-:S08]  /*0fd0*/  DFMA R10, R8, R10, R8 ;  /* 0x0000000a080a722b */ /* 0x000fd00000000008 */
[----:B------:R-:W-:Y:S02]  /*0fe0*/  DFMA R8, R10, -R12, 1 ;  /* 0x3ff000000a08742b */ /* 0x000fe4000000080c */
[----:B--2---:R-:W-:-:S06]  /*0ff0*/  DMUL R12, R6, 255 ;  /* 0x406fe000060c7828 */ /* 0x004fcc0000000000 */
[----:B------:R-:W-:-:S04]  /*1000*/  DFMA R8, R10, R8, R10 ;  /* 0x000000080a08722b */ /* 0x000fc8000000000a */
[----:B------:R-:W-:-:S04]  /*1010*/  FSETP.GEU.AND P1, PT, |R13|, 6.5827683646048100446e-37, PT ;  /* 0x036000000d00780b */ /* 0x000fc80003f2e200 */
[----:B------:R-:W-:-:S08]  /*1020*/  DMUL R6, R12, R8 ;  /* 0x000000080c067228 */ /* 0x000fd00000000000 */
[----:B------:R-:W-:-:S08]  /*1030*/  DFMA R10, R6, -65025, R12 ;  /* 0xc0efc020060a782b */ /* 0x000fd0000000000c */
[----:B------:R-:W-:Y:S02]  /*1040*/  DFMA R8, R8, R10, R6 ;  /* 0x0000000a0808722b */ /* 0x000fe40000000006 */
[----:B------:R-:W-:-:S08]  /*1050*/  DADD R6, RZ, R2 ;  /* 0x00000000ff067229 */ /* 0x000fd00000000002 */
[----:B------:R-:W-:Y:S02]  /*1060*/  FFMA R2, RZ, 7.4922027587890625, R9 ;  /* 0x40efc020ff027823 */ /* 0x000fe40000000009 */
[----:B------:R0:W2:Y:S03]  /*1070*/  F2F.F32.F64 R6, R6 ;  /* 0x0000000600067310 */ /* 0x0000a60000301000 */
[----:B------:R-:W-:-:S13]  /*1080*/  FSETP.GT.AND P0, PT, |R2|, 1.469367938527859385e-39, PT ;  /* 0x001000000200780b */ /* 0x000fda0003f04200 */
[----:B012---:R-:W-:Y:S05]  /*1090*/  @P0 BRA P1, `(.L_x_22) ;  /* 0x0000000000140947 */ /* 0x007fea0000800000 */
[----:B------:R-:W-:Y:S01]  /*10a0*/  IMAD.MOV.U32 R14, RZ, RZ, R12 ;  /* 0x000000ffff0e7224 */ /* 0x000fe200078e000c */
[----:B------:R-:W-:Y:S01]  /*10b0*/  MOV R2, 0x10f0 ;  /* 0x000010f000027802 */ /* 0x000fe20000000f00 */
[----:B------:R-:W-:Y:S02]  /*10c0*/  IMAD.MOV.U32 R15, RZ, RZ, R13 ;  /* 0x000000ffff0f7224 */ /* 0x000fe400078e000d */
[----:B------:R-:W-:-:S07]  /*10d0*/  IMAD.MOV.U32 R11, RZ, RZ, 0x40efc020 ;  /* 0x40efc020ff0b7424 */ /* 0x000fce00078e00ff */
[----:B------:R-:W-:Y:S05]  /*10e0*/  CALL.REL.NOINC `($__internal_0_$__cuda_sm20_div_rn_f64_full) ;  /* 0x0000000000247944 */ /* 0x000fea0003c00000 */
.L_x_22:
[----:B------:R-:W-:Y:S05]  /*10f0*/  BSYNC.RECONVERGENT B0 ;  /* 0x0000000000007941 */ /* 0x000fea0003800200 */
.L_x_21:
[----:B------:R-:W0:Y:S01]  /*1100*/  LDC.64 R2, c[0x0][0x380] ;  /* 0x0000e000ff027b82 */ /* 0x000e220000000a00 */
[----:B------:R-:W-:-:S10]  /*1110*/  DADD R8, RZ, R8 ;  /* 0x00000000ff087229 */ /* 0x000fd40000000008 */
[----:B------:R-:W1:Y:S01]  /*1120*/  F2F.F32.F64 R9, R8 ;  /* 0x0000000800097310 */ /* 0x000e620000301000 */
[----:B0-----:R-:W-:-:S05]  /*1130*/  IMAD.WIDE R2, R0, 0xc, R2 ;  /* 0x0000000c00027825 */ /* 0x001fca00078e0202 */
[----:B------:R-:W-:Y:S04]  /*1140*/  STG.E desc[UR6][R2.64], R5 ;  /* 0x0000000502007986 */ /* 0x000fe8000c101906 */
[----:B------:R-:W-:Y:S04]  /*1150*/  STG.E desc[UR6][R2.64+0x4], R6 ;  /* 0x0000040602007986 */ /* 0x000fe8000c101906 */
[----:B-1----:R-:W-:Y:S01]  /*1160*/  STG.E desc[UR6][R2.64+0x8], R9 ;  /* 0x0000080902007986 */ /* 0x002fe2000c101906 */
[----:B------:R-:W-:Y:S05]  /*1170*/  EXIT ;  /* 0x000000000000794d */ /* 0x000fea0003800000 */
        .weak           $__internal_0_$__cuda_sm20_div_rn_f64_full
        .type           $__internal_0_$__cuda_sm20_div_rn_f64_full,@function
        .size           $__internal_0_$__cuda_sm20_div_rn_f64_full,($__internal_1_$__cuda_sm20_sqrt_rn_f32_slowpath - $__internal_0_$__cuda_sm20_div_rn_f64_full)
$__internal_0_$__cuda_sm20_div_rn_f64_full:
[C---:B------:R-:W-:Y:S01]  /*1180*/  FSETP.GEU.AND P0, PT, |R11|.reuse, 1.469367938527859385e-39, PT ;  /* 0x001000000b00780b */ /* 0x040fe20003f0e200 */
[----:B------:R-:W-:Y:S01]  /*1190*/  IMAD.U32 R12, RZ, RZ, UR4 ;  /* 0x00000004ff0c7e24 */ /* 0x000fe2000f8e00ff */
[----:B------:R-:W-:Y:S01]  /*11a0*/  MOV R10, UR4 ;  /* 0x00000004000a7c02 */ /* 0x000fe20008000f00 */
[----:B------:R-:W-:Y:S01]  /*11b0*/  IMAD.MOV.U32 R16, RZ, RZ, 0x1 ;  /* 0x00000001ff107424 */ /* 0x000fe200078e00ff */
[----:B------:R-:W-:Y:S01]  /*11c0*/  LOP3.LUT R3, R11, 0x800fffff, RZ, 0xc0, !PT ;  /* 0x800fffff0b037812 */ /* 0x000fe200078ec0ff */
[----:B------:R-:W-:Y:S01]  /*11d0*/  BSSY.RECONVERGENT B1, `(.L_x_23) ;  /* 0x0000054000017945 */ /* 0x000fe20003800200 */
[----:B------:R-:W-:Y:S02]  /*11e0*/  FSETP.GEU.AND P2, PT, |R15|, 1.469367938527859385e-39, PT ;  /* 0x001000000f00780b */ /* 0x000fe40003f4e200 */
[----:B------:R-:W-:Y:S02]  /*11f0*/  LOP3.LUT R13, R3, 0x3ff00000, RZ, 0xfc, !PT ;  /* 0x3ff00000030d7812 */ /* 0x000fe400078efcff */
[----:B------:R-:W-:-:S02]  /*1200*/  LOP3.LUT R3, R15, 0x7ff00000, RZ, 0xc0, !PT ;  /* 0x7ff000000f037812 */ /* 0x000fc400078ec0ff */
[----:B------:R-:W-:Y:S01]  /*1210*/  LOP3.LUT R8, R11, 0x7ff00000, RZ, 0xc0, !PT ;  /* 0x7ff000000b087812 */ /* 0x000fe200078ec0ff */
[----:B------:R-:W-:-:S03]  /*1220*/  @!P0 DMUL R12, R10, 8.98846567431157953865e+307 ;  /* 0x7fe000000a0c8828 */ /* 0x000fc60000000000 */
[----:B------:R-:W-:-:S03]  /*1230*/  ISETP.GE.U32.AND P1, PT, R3, R8, PT ;  /* 0x000000080300720c */ /* 0x000fc60003f26070 */
[----:B------:R-:W0:Y:S01]  /*1240*/  MUFU.RCP64H R17, R13 ;  /* 0x0000000d00117308 */ /* 0x000e220000001800 */
[----:B------:R-:W-:Y:S01]  /*1250*/  @!P2 LOP3.LUT R4, R11, 0x7ff00000, RZ, 0xc0, !PT ;  /* 0x7ff000000b04a812 */ /* 0x000fe200078ec0ff */
[----:B------:R-:W-:-:S03]  /*1260*/  @!P2 IMAD.MOV.U32 R22, RZ, RZ, RZ ;  /* 0x000000ffff16a224 */ /* 0x000fc600078e00ff */
[----:B------:R-:W-:Y:S01]  /*1270*/  @!P2 ISETP.GE.U32.AND P3, PT, R3, R4, PT ;  /* 0x000000040300a20c */ /* 0x000fe20003f66070 */
[----:B------:R-:W-:-:S05]  /*1280*/  IMAD.MOV.U32 R4, RZ, RZ, 0x1ca00000 ;  /* 0x1ca00000ff047424 */ /* 0x000fca00078e00ff */
[----:B------:R-:W-:-:S04]  /*1290*/  @!P2 SEL R9, R4, 0x63400000, !P3 ;  /* 0x634000000409a807 */ /* 0x000fc80005800000 */
[----:B------:R-:W-:Y:S01]  /*12a0*/  @!P2 LOP3.LUT R9, R9, 0x80000000, R15, 0xf8, !PT ;  /* 0x800000000909a812 */ /* 0x000fe200078ef80f */
[----:B0-----:R-:W-:-:S03]  /*12b0*/  DFMA R18, R16, -R12, 1 ;  /* 0x3ff000001012742b */ /* 0x001fc6000000080c */
[----:B------:R-:W-:-:S05]  /*12c0*/  @!P2 LOP3.LUT R23, R9, 0x100000, RZ, 0xfc, !PT ;  /* 0x001000000917a812 */ /* 0x000fca00078efcff */
[----:B------:R-:W-:-:S08]  /*12d0*/  DFMA R18, R18, R18, R18 ;  /* 0x000000121212722b */ /* 0x000fd00000000012 */
[----:B------:R-:W-:Y:S01]  /*12e0*/  DFMA R18, R16, R18, R16 ;  /* 0x000000121012722b */ /* 0x000fe20000000010 */
[----:B------:R-:W-:Y:S02]  /*12f0*/  SEL R17, R4, 0x63400000, !P1 ;  /* 0x6340000004117807 */ /* 0x000fe40004800000 */
[----:B------:R-:W-:Y:S02]  /*1300*/  MOV R16, R14 ;  /* 0x0000000e00107202 */ /* 0x000fe40000000f00 */
[----:B------:R-:W-:-:S03]  /*1310*/  LOP3.LUT R17, R17, 0x800fffff, R15, 0xf8, !PT ;  /* 0x800fffff11117812 */ /* 0x000fc600078ef80f */
[----:B------:R-:W-:-:S03]  /*1320*/  DFMA R20, R18, -R12, 1 ;  /* 0x3ff000001214742b */ /* 0x000fc6000000080c */
[----:B------:R-:W-:Y:S01]  /*1330*/  @!P2 DFMA R16, R16, 2, -R22 ;  /* 0x400000001010a82b */ /* 0x000fe20000000816 */
[----:B------:R-:W-:-:S04]  /*1340*/  IMAD.MOV.U32 R22, RZ, RZ, R3 ;  /* 0x000000ffff167224 */ /* 0x000fc800078e0003 */
[----:B------:R-:W-:Y:S01]  /*1350*/  DFMA R20, R18, R20, R18 ;  /* 0x000000141214722b */ /* 0x000fe20000000012 */
[----:B------:R-:W-:Y:S01]  /*1360*/  IMAD.MOV.U32 R23, RZ, RZ, R8 ;  /* 0x000000ffff177224 */ /* 0x000fe200078e0008 */
[----:B------:R-:W-:-:S03]  /*1370*/  @!P0 LOP3.LUT R23, R13, 0x7ff00000, RZ, 0xc0, !PT ;  /* 0x7ff000000d178812 */ /* 0x000fc600078ec0ff */
[----:B------:R-:W-:Y:S02]  /*1380*/  @!P2 LOP3.LUT R22, R17, 0x7ff00000, RZ, 0xc0, !PT ;  /* 0x7ff000001116a812 */ /* 0x000fe400078ec0ff */
[----:B------:R-:W-:Y:S01]  /*1390*/  VIADD R25, R23, 0xffffffff ;  /* 0xffffffff17197836 */ /* 0x000fe20000000000 */
[----:B------:R-:W-:Y:S01]  /*13a0*/  DMUL R18, R20, R16 ;  /* 0x0000001014127228 */ /* 0x000fe20000000000 */
[----:B------:R-:W-:-:S04]  /*13b0*/  IADD3 R24, PT, PT, R22, -0x1, RZ ;  /* 0xffffffff16187810 */ /* 0x000fc80007ffe0ff */
[----:B------:R-:W-:-:S03]  /*13c0*/  ISETP.GT.U32.AND P0, PT, R24, 0x7feffffe, PT ;  /* 0x7feffffe1800780c */ /* 0x000fc60003f04070 */
[----:B------:R-:W-:Y:S01]  /*13d0*/  DFMA R8, R18, -R12, R16 ;  /* 0x8000000c1208722b */ /* 0x000fe20000000010 */
[----:B------:R-:W-:-:S07]  /*13e0*/  ISETP.GT.U32.OR P0, PT, R25, 0x7feffffe, P0 ;  /* 0x7feffffe1900780c */ /* 0x000fce0000704470 */
[----:B------:R-:W-:-:S06]  /*13f0*/  DFMA R8, R20, R8, R18 ;  /* 0x000000081408722b */ /* 0x000fcc0000000012 */
[----:B------:R-:W-:Y:S05]  /*1400*/  @P0 BRA `(.L_x_24) ;  /* 0x00000000006c0947 */ /* 0x000fea0003800000 */
[----:B------:R-:W-:-:S04]  /*1410*/  LOP3.LUT R18, R11, 0x7ff00000, RZ, 0xc0, !PT ;  /* 0x7ff000000b127812 */ /* 0x000fc800078ec0ff */
[CC--:B------:R-:W-:Y:S02]  /*1420*/  VIADDMNMX R14, R3.reuse, -R18.reuse, 0xb9600000, !PT ;  /* 0xb9600000030e7446 */ /* 0x0c0fe40007800912 */
[----:B------:R-:W-:Y:S02]  /*1430*/  ISETP.GE.U32.AND P0, PT, R3, R18, PT ;  /* 0x000000120300720c */ /* 0x000fe40003f06070 */
[----:B------:R-:W-:Y:S02]  /*1440*/  VIMNMX R3, PT, PT, R14, 0x46a00000, PT ;  /* 0x46a000000e037848 */ /* 0x000fe40003fe0100 */
[----:B------:R-:W-:Y:S02]  /*1450*/  SEL R4, R4, 0x63400000, !P0 ;  /* 0x6340000004047807 */ /* 0x000fe40004000000 */
[----:B------:R-:W-:-:S03]  /*1460*/  MOV R14, RZ ;  /* 0x000000ff000e7202 */ /* 0x000fc60000000f00 */
[----:B------:R-:W-:-:S04]  /*1470*/  IMAD.IADD R3, R3, 0x1, -R4 ;  /* 0x0000000103037824 */ /* 0x000fc800078e0a04 */
[----:B------:R-:W-:-:S06]  /*1480*/  VIADD R15, R3, 0x7fe00000 ;  /* 0x7fe00000030f7836 */ /* 0x000fcc0000000000 */
[----:B------:R-:W-:-:S10]  /*1490*/  DMUL R18, R8, R14 ;  /* 0x0000000e08127228 */ /* 0x000fd40000000000 */
[----:B------:R-:W-:-:S13]  /*14a0*/  FSETP.GTU.AND P0, PT, |R19|, 1.469367938527859385e-39, PT ;  /* 0x001000001300780b */ /* 0x000fda0003f0c200 */
[----:B------:R-:W-:Y:S05]  /*14b0*/  @P0 BRA `(.L_x_25) ;  /* 0x0000000000940947 */ /* 0x000fea0003800000 */
[----:B------:R-:W-:Y:S01]  /*14c0*/  DFMA R12, R8, -R12, R16 ;  /* 0x8000000c080c722b */ /* 0x000fe20000000010 */
[----:B------:R-:W-:-:S09]  /*14d0*/  IMAD.MOV.U32 R14, RZ, RZ, RZ ;  /* 0x000000ffff0e7224 */ /* 0x000fd200078e00ff */
[C---:B------:R-:W-:Y:S02]  /*14e0*/  FSETP.NEU.AND P0, PT, R13.reuse, RZ, PT ;  /* 0x000000ff0d00720b */ /* 0x040fe40003f0d000 */
[----:B------:R-:W-:-:S04]  /*14f0*/  LOP3.LUT R17, R13, 0x80000000, R11, 0x48, !PT ;  /* 0x800000000d117812 */ /* 0x000fc800078e480b */
[----:B------:R-:W-:-:S07]  /*1500*/  LOP3.LUT R15, R17, R15, RZ, 0xfc, !PT ;  /* 0x0000000f110f7212 */ /* 0x000fce00078efcff */
[----:B------:R-:W-:Y:S05]  /*1510*/  @!P0 BRA `(.L_x_25) ;  /* 0x00000000007c8947 */ /* 0x000fea0003800000 */
[----:B------:R-:W-:Y:S01]  /*1520*/  IMAD.MOV R11, RZ, RZ, -R3 ;  /* 0x000000ffff0b7224 */ /* 0x000fe200078e0a03 */
[----:B------:R-:W-:Y:S01]  /*1530*/  IADD3 R3, PT, PT, -R3, -0x43300000, RZ ;  /* 0xbcd0000003037810 */ /* 0x000fe20007ffe1ff */
[----:B------:R-:W-:-:S06]  /*1540*/  IMAD.MOV.U32 R10, RZ, RZ, RZ ;  /* 0x000000ffff0a7224 */ /* 0x000fcc00078e00ff */
[----:B------:R-:W-:Y:S02]  /*1550*/  DFMA R10, R18, -R10, R8 ;  /* 0x8000000a120a722b */ /* 0x000fe40000000008 */
[----:B------:R-:W-:-:S08]  /*1560*/  DMUL.RP R8, R8, R14 ;  /* 0x0000000e08087228 */ /* 0x000fd00000008000 */
[----:B------:R-:W-:Y:S02]  /*1570*/  FSETP.NEU.AND P0, PT, |R11|, R3, PT ;  /* 0x000000030b00720b */ /* 0x000fe40003f0d200 */
[----:B------:R-:W-:Y:S02]  /*1580*/  LOP3.LUT R17, R9, R17, RZ, 0x3c, !PT ;  /* 0x0000001109117212 */ /* 0x000fe400078e3cff */
[----:B------:R-:W-:Y:S02]  /*1590*/  FSEL R18, R8, R18, !P0 ;  /* 0x0000001208127208 */ /* 0x000fe40004000000 */
[----:B------:R-:W-:Y:S01]  /*15a0*/  FSEL R19, R17, R19, !P0 ;  /* 0x0000001311137208 */ /* 0x000fe20004000000 */
[----:B------:R-:W-:Y:S06]  /*15b0*/  BRA `(.L_x_25) ;  /* 0x0000000000547947 */ /* 0x000fec0003800000 */
.L_x_24:
[----:B------:R-:W-:-:S14]  /*15c0*/  DSETP.NAN.AND P0, PT, R14, R14, PT ;  /* 0x0000000e0e00722a */ /* 0x000fdc0003f08000 */
[----:B------:R-:W-:Y:S05]  /*15d0*/  @P0 BRA `(.L_x_26) ;  /* 0x0000000000440947 */ /* 0x000fea0003800000 */
[----:B------:R-:W-:-:S14]  /*15e0*/  DSETP.NAN.AND P0, PT, R10, R10, PT ;  /* 0x0000000a0a00722a */ /* 0x000fdc0003f08000 */
[----:B------:R-:W-:Y:S05]  /*15f0*/  @P0 BRA `(.L_x_27) ;  /* 0x0000000000300947 */ /* 0x000fea0003800000 */
[----:B------:R-:W-:Y:S01]  /*1600*/  ISETP.NE.AND P0, PT, R22, R23, PT ;  /* 0x000000171600720c */ /* 0x000fe20003f05270 */
[----:B------:R-:W-:Y:S01]  /*1610*/  IMAD.MOV.U32 R19, RZ, RZ, -0x80000 ;  /* 0xfff80000ff137424 */ /* 0x000fe200078e00ff */
[----:B------:R-:W-:-:S11]  /*1620*/  MOV R18, 0x0 ;  /* 0x0000000000127802 */ /* 0x000fd60000000f00 */
[----:B------:R-:W-:Y:S05]  /*1630*/  @!P0 BRA `(.L_x_25) ;  /* 0x0000000000348947 */ /* 0x000fea0003800000 */
[----:B------:R-:W-:Y:S02]  /*1640*/  ISETP.NE.AND P0, PT, R22, 0x7ff00000, PT ;  /* 0x7ff000001600780c */ /* 0x000fe40003f05270 */
[----:B------:R-:W-:Y:S02]  /*1650*/  LOP3.LUT R19, R15, 0x80000000, R11, 0x48, !PT ;  /* 0x800000000f137812 */ /* 0x000fe400078e480b */
[----:B------:R-:W-:-:S13]  /*1660*/  ISETP.EQ.OR P0, PT, R23, RZ, !P0 ;  /* 0x000000ff1700720c */ /* 0x000fda0004702670 */
[----:B------:R-:W-:Y:S01]  /*1670*/  @P0 LOP3.LUT R3, R19, 0x7ff00000, RZ, 0xfc, !PT ;  /* 0x7ff0000013030812 */ /* 0x000fe200078efcff */
[----:B------:R-:W-:Y:S02]  /*1680*/  @!P0 IMAD.MOV.U32 R18, RZ, RZ, RZ ;  /* 0x000000ffff128224 */ /* 0x000fe400078e00ff */
[----:B------:R-:W-:Y:S01]  /*1690*/  @P0 IMAD.MOV.U32 R18, RZ, RZ, RZ ;  /* 0x000000ffff120224 */ /* 0x000fe200078e00ff */
[----:B------:R-:W-:Y:S01]  /*16a0*/  @P0 MOV R19, R3 ;  /* 0x0000000300130202 */ /* 0x000fe20000000f00 */
[----:B------:R-:W-:Y:S06]  /*16b0*/  BRA `(.L_x_25) ;  /* 0x0000000000147947 */ /* 0x000fec0003800000 */
.L_x_27:
[----:B------:R-:W-:Y:S01]  /*16c0*/  LOP3.LUT R19, R11, 0x80000, RZ, 0xfc, !PT ;  /* 0x000800000b137812 */ /* 0x000fe200078efcff */
[----:B------:R-:W-:Y:S01]  /*16d0*/  IMAD.MOV.U32 R18, RZ, RZ, R10 ;  /* 0x000000ffff127224 */ /* 0x000fe200078e000a */
[----:B------:R-:W-:Y:S06]  /*16e0*/  BRA `(.L_x_25) ;  /* 0x0000000000087947 */ /* 0x000fec0003800000 */
.L_x_26:
[----:B------:R-:W-:Y:S01]  /*16f0*/  LOP3.LUT R19, R15, 0x80000, RZ, 0xfc, !PT ;  /* 0x000800000f137812 */ /* 0x000fe200078efcff */
[----:B------:R-:W-:-:S07]  /*1700*/  IMAD.MOV.U32 R18, RZ, RZ, R14 ;  /* 0x000000ffff127224 */ /* 0x000fce00078e000e */
.L_x_25:
[----:B------:R-:W-:Y:S05]  /*1710*/  BSYNC.RECONVERGENT B1 ;  /* 0x0000000000017941 */ /* 0x000fea0003800200 */
.L_x_23:
[----:B------:R-:W-:Y:S01]  /*1720*/  IMAD.MOV.U32 R3, RZ, RZ, 0x0 ;  /* 0x00000000ff037424 */ /* 0x000fe200078e00ff */
[----:B------:R-:W-:Y:S01]  /*1730*/  MOV R9, R19 ;  /* 0x0000001300097202 */ /* 0x000fe20000000f00 */
[----:B------:R-:W-:Y:S02]  /*1740*/  IMAD.MOV.U32 R8, RZ, RZ, R18 ;  /* 0x000000ffff087224 */ /* 0x000fe400078e0012 */
[----:B------:R-:W-:Y:S05]  /*1750*/  RET.REL.NODEC R2 `(_Z7PopcornP6dColor) ;  /* 0xffffffe802287950 */ /* 0x000fea0003c3ffff */
        .weak           $__internal_1_$__cuda_sm20_sqrt_rn_f32_slowpath
        .type           $__internal_1_$__cuda_sm20_sqrt_rn_f32_slowpath,@function
        .size           $__internal_1_$__cuda_sm20_sqrt_rn_f32_slowpath,(.L_x_31 - $__internal_1_$__cuda_sm20_sqrt_rn_f32_slowpath)
$__internal_1_$__cuda_sm20_sqrt_rn_f32_slowpath:
[----:B------:R-:W-:-:S13]  /*1760*/  LOP3.LUT P0, RZ, R5, 0x7fffffff, RZ, 0xc0, !PT ;  /* 0x7fffffff05ff7812 */ /* 0x000fda000780c0ff */
[----:B------:R-:W-:Y:S01]  /*1770*/  @!P0 IMAD.MOV.U32 R2, RZ, RZ, R5 ;  /* 0x000000ffff028224 */ /* 0x000fe200078e0005 */
[----:B------:R-:W-:Y:S06]  /*1780*/  @!P0 BRA `(.L_x_28) ;  /* 0x0000000000408947 */ /* 0x000fec0003800000 */
[----:B------:R-:W-:-:S13]  /*1790*/  FSETP.GEU.FTZ.AND P0, PT, R5, RZ, PT ;  /* 0x000000ff0500720b */ /* 0x000fda0003f1e000 */
[----:B------:R-:W-:Y:S01]  /*17a0*/  @!P0 MOV R2, 0x7fffffff ;  /* 0x7fffffff00028802 */ /* 0x000fe20000000f00 */
[----:B------:R-:W-:Y:S06]  /*17b0*/  @!P0 BRA `(.L_x_28) ;  /* 0x0000000000348947 */ /* 0x000fec0003800000 */
[----:B------:R-:W-:-:S13]  /*17c0*/  FSETP.GTU.FTZ.AND P0, PT, |R5|, +INF , PT ;  /* 0x7f8000000500780b */ /* 0x000fda0003f1c200 */
[----:B------:R-:W-:Y:S01]  /*17d0*/  @P0 FADD.FTZ R2, R5, 1 ;  /* 0x3f80000005020421 */ /* 0x000fe20000010000 */
[----:B------:R-:W-:Y:S06]  /*17e0*/  @P0 BRA `(.L_x_28) ;  /* 0x0000000000280947 */ /* 0x000fec0003800000 */
[----:B------:R-:W-:-:S13]  /*17f0*/  FSETP.NEU.FTZ.AND P0, PT, |R5|, +INF , PT ;  /* 0x7f8000000500780b */ /* 0x000fda0003f1d200 */
[----:B------:R-:W-:-:S04]  /*1800*/  @P0 FFMA R3, R5, 1.84467440737095516160e+19, RZ ;  /* 0x5f80000005030823 */ /* 0x000fc800000000ff */
[----:B------:R-:W0:Y:S02]  /*1810*/  @P0 MUFU.RSQ R2, R3 ;  /* 0x0000000300020308 */ /* 0x000e240000001400 */
[----:B0-----:R-:W-:Y:S01]  /*1820*/  @P0 FMUL.FTZ R4, R3, R2 ;  /* 0x0000000203040220 */ /* 0x001fe20000410000 */
[----:B------:R-:W-:Y:S01]  /*1830*/  @P0 FMUL.FTZ R8, R2, 0.5 ;  /* 0x3f00000002080820 */ /* 0x000fe20000410000 */
[----:B------:R-:W-:Y:S02]  /*1840*/  @!P0 IMAD.MOV.U32 R2, RZ, RZ, R5 ;  /* 0x000000ffff028224 */ /* 0x000fe400078e0005 */
[----:B------:R-:W-:-:S04]  /*1850*/  @P0 FADD.FTZ R7, -R4, -RZ ;  /* 0x800000ff04070221 */ /* 0x000fc80000010100 */
[----:B------:R-:W-:-:S04]  /*1860*/  @P0 FFMA R7, R4, R7, R3 ;  /* 0x0000000704070223 */ /* 0x000fc80000000003 */
[----:B------:R-:W-:-:S04]  /*1870*/  @P0 FFMA R7, R7, R8, R4 ;  /* 0x0000000807070223 */ /* 0x000fc80000000004 */
[----:B------:R-:W-:-:S07]  /*1880*/  @P0 FMUL.FTZ R2, R7, 2.3283064365386962891e-10 ;  /* 0x2f80000007020820 */ /* 0x000fce0000410000 */
.L_x_28:
[----:B------:R-:W-:Y:S01]  /*1890*/  IMAD.MOV.U32 R4, RZ, RZ, R2 ;  /* 0x000000ffff047224 */ /* 0x000fe200078e0002 */
[----:B------:R-:W-:Y:S01]  /*18a0*/  MOV R2, R9 ;  /* 0x0000000900027202 */ /* 0x000fe20000000f00 */
[----:B------:R-:W-:-:S04]  /*18b0*/  IMAD.MOV.U32 R3, RZ, RZ, 0x0 ;  /* 0x00000000ff037424 */ /* 0x000fc800078e00ff */
[----:B------:R-:W-:Y:S05]  /*18c0*/  RET.REL.NODEC R2 `(_Z7PopcornP6dColor) ;  /* 0xffffffe402cc7950 */ /* 0x000fea0003c3ffff */
.L_x_29:
[----:B------:R-:W-:-:S00]  /*18d0*/  BRA `(.L_x_29) ;  /* 0xfffffffc00fc7947 */ /* 0x000fc0000383ffff */
[----:B------:R-:W-:-:S00]  /*18e0*/  NOP ;  /* 0x0000000000007918 */ /* 0x000fc00000000000 */
        /* <DEDUP_REMOVED lines=9> */
.L_x_31:


//--------------------- .nv.shared.reserved.0     --------------------------
	.section	.nv.shared.reserved.0,"aw",@nobits
	.weak		__nv_reservedSMEM_offset_0_alias
	.size		__nv_reservedSMEM_offset_0_alias, 0, 64
	.other		__nv_reservedSMEM_offset_0_alias,@"STO_CUDA_RESERVED_SHARED STV_DEFAULT"
__nv_reservedSMEM_offset_0_alias:
	.zero		0
	.zero		64


//--------------------- .nv.constant0._Z7PopcornP6dColor --------------------------
	.section	.nv.constant0._Z7PopcornP6dColor,"a",@progbits
	.sectionflags	@""
	.align	4
.nv.constant0._Z7PopcornP6dColor:
	.zero		904


//--------------------- SYMBOLS --------------------------

	.type		.nv.reservedSmem.offset0,@object
	.size		.nv.reservedSmem.offset0,0x4
